//
// Generated by NVIDIA NVVM Compiler
//
// Compiler Build ID: CL-36424714
// Cuda compilation tools, release 13.0, V13.0.88
// Based on NVVM 20.0.0
//

.version 9.0
.target sm_100
.address_size 64

	// .globl	_Z15kernelKroneckerP6float2iiS0_iiS0_

.visible .entry _Z15kernelKroneckerP6float2iiS0_iiS0_(
	.param .u64 .ptr .align 1 _Z15kernelKroneckerP6float2iiS0_iiS0__param_0,
	.param .u32 _Z15kernelKroneckerP6float2iiS0_iiS0__param_1,
	.param .u32 _Z15kernelKroneckerP6float2iiS0_iiS0__param_2,
	.param .u64 .ptr .align 1 _Z15kernelKroneckerP6float2iiS0_iiS0__param_3,
	.param .u32 _Z15kernelKroneckerP6float2iiS0_iiS0__param_4,
	.param .u32 _Z15kernelKroneckerP6float2iiS0_iiS0__param_5,
	.param .u64 .ptr .align 1 _Z15kernelKroneckerP6float2iiS0_iiS0__param_6
)
{
	.reg .pred 	%p<4>;
	.reg .b32 	%r<26>;
	.reg .b32 	%f<10>;
	.reg .b64 	%rd<13>;

	ld.param.u64 	%rd1, [_Z15kernelKroneckerP6float2iiS0_iiS0__param_0];
	ld.param.u32 	%r7, [_Z15kernelKroneckerP6float2iiS0_iiS0__param_1];
	ld.param.u32 	%r4, [_Z15kernelKroneckerP6float2iiS0_iiS0__param_2];
	ld.param.u64 	%rd2, [_Z15kernelKroneckerP6float2iiS0_iiS0__param_3];
	ld.param.u32 	%r5, [_Z15kernelKroneckerP6float2iiS0_iiS0__param_4];
	ld.param.u32 	%r6, [_Z15kernelKroneckerP6float2iiS0_iiS0__param_5];
	ld.param.u64 	%rd3, [_Z15kernelKroneckerP6float2iiS0_iiS0__param_6];
	mov.u32 	%r8, %tid.x;
	mov.u32 	%r9, %ctaid.x;
	mov.u32 	%r10, %ntid.x;
	mad.lo.s32 	%r1, %r9, %r10, %r8;
	mov.u32 	%r11, %tid.y;
	mov.u32 	%r12, %ctaid.y;
	mov.u32 	%r13, %ntid.y;
	mad.lo.s32 	%r14, %r12, %r13, %r11;
	mul.lo.s32 	%r15, %r5, %r7;
	mul.lo.s32 	%r16, %r6, %r4;
	setp.ge.s32 	%p1, %r1, %r15;
	setp.ge.s32 	%p2, %r14, %r16;
	or.pred  	%p3, %p1, %p2;
	@%p3 bra 	$L__BB0_2;
	cvta.to.global.u64 	%rd4, %rd1;
	cvta.to.global.u64 	%rd5, %rd2;
	cvta.to.global.u64 	%rd6, %rd3;
	div.s32 	%r17, %r1, %r5;
	div.s32 	%r18, %r14, %r6;
	mul.lo.s32 	%r19, %r17, %r5;
	sub.s32 	%r20, %r1, %r19;
	mul.lo.s32 	%r21, %r18, %r6;
	sub.s32 	%r22, %r14, %r21;
	mad.lo.s32 	%r23, %r17, %r4, %r18;
	mul.wide.s32 	%rd7, %r23, 8;
	add.s64 	%rd8, %rd4, %rd7;
	ld.global.v2.f32 	{%f1, %f2}, [%rd8];
	mad.lo.s32 	%r24, %r20, %r6, %r22;
	mul.wide.s32 	%rd9, %r24, 8;
	add.s64 	%rd10, %rd5, %rd9;
	ld.global.v2.f32 	{%f3, %f4}, [%rd10];
	mul.f32 	%f5, %f1, %f3;
	mul.f32 	%f6, %f2, %f4;
	sub.f32 	%f7, %f5, %f6;
	mul.f32 	%f8, %f1, %f4;
	fma.rn.f32 	%f9, %f2, %f3, %f8;
	mad.lo.s32 	%r25, %r16, %r1, %r14;
	mul.wide.s32 	%rd11, %r25, 8;
	add.s64 	%rd12, %rd6, %rd11;
	st.global.v2.f32 	[%rd12], {%f7, %f9};
$L__BB0_2:
	ret;

}


// ===== COMPILED SASS (sm_100) =====

	.target	sm_100

	.elftype	@"ET_EXEC"


//--------------------- .note.nv.tkinfo           --------------------------
	.section	.note.nv.tkinfo,"",@"SHT_NOTE"
	.sectionflags	@"SHF_NOTE_NV_TKINFO"
	.tkinfo
        /*0018*/ 	.word	0x00000002
        /*0030*/ 	.string	""
        /*0030*/ 	.string	"ptxas"
        /*0030*/ 	.string	"Cuda compilation tools, release 13.0, V13.0.88"
        /*0030*/ 	.string	"Build cuda_13.0.r13.0/compiler.36424714_0"
        /*0030*/ 	.string	"-arch sm_100 -m 64 "



//--------------------- .note.nv.cuinfo           --------------------------
	.section	.note.nv.cuinfo,"",@"SHT_NOTE"
	.sectionflags	@"SHF_NOTE_NV_CUINFO"
        /*0018*/ 	.short	0x0002
        /*001a*/ 	.short	0x0064
        /*001c*/ 	.short	0x0082
	.zero		2


//--------------------- .nv.info                  --------------------------
	.section	.nv.info,"",@"SHT_CUDA_INFO"
	.align	4


	//----- nvinfo : EIATTR_REGCOUNT
	.align		4
        /*0000*/ 	.byte	0x04, 0x2f
        /*0002*/ 	.short	(.L_1 - .L_0)
	.align		4
.L_0:
        /*0004*/ 	.word	index@(_Z15kernelKroneckerP6float2iiS0_iiS0_)
        /*0008*/ 	.word	0x00000014


	//----- nvinfo : EIATTR_FRAME_SIZE
	.align		4
.L_1:
        /*000c*/ 	.byte	0x04, 0x11
        /*000e*/ 	.short	(.L_3 - .L_2)
	.align		4
.L_2:
        /*0010*/ 	.word	index@(_Z15kernelKroneckerP6float2iiS0_iiS0_)
        /*0014*/ 	.word	0x00000000


	//----- nvinfo : EIATTR_MIN_STACK_SIZE
	.align		4
.L_3:
        /*0018*/ 	.byte	0x04, 0x12
        /*001a*/ 	.short	(.L_5 - .L_4)
	.align		4
.L_4:
        /*001c*/ 	.word	index@(_Z15kernelKroneckerP6float2iiS0_iiS0_)
        /*0020*/ 	.word	0x00000000
.L_5:


//--------------------- .nv.compat                --------------------------
	.section	.nv.compat,"",@"SHT_CUDA_COMPAT_INFO"
	.align	4
        /*0000*/ 	.byte	0x02, 0x09, 0x00, 0x00, 0x02, 0x02, 0x01, 0x00, 0x02, 0x05, 0x05, 0x00, 0x03, 0x07, 0x01, 0x01
        /*0010*/ 	.byte	0x02, 0x03, 0x00, 0x00, 0x02, 0x06, 0x01, 0x00, 0x04, 0x0b, 0x08, 0x00, 0x09, 0x00, 0x00, 0x00
        /*0020*/ 	.byte	0x00, 0x00, 0x00, 0x00


//--------------------- .nv.info._Z15kernelKroneckerP6float2iiS0_iiS0_ --------------------------
	.section	.nv.info._Z15kernelKroneckerP6float2iiS0_iiS0_,"",@"SHT_CUDA_INFO"
	.sectionflags	@""
	.align	4


	//----- nvinfo : EIATTR_CUDA_API_VERSION
	.align		4
        /*0000*/ 	.byte	0x04, 0x37
        /*0002*/ 	.short	(.L_7 - .L_6)
.L_6:
        /*0004*/ 	.word	0x00000082


	//----- nvinfo : EIATTR_KPARAM_INFO
	.align		4
.L_7:
        /*0008*/ 	.byte	0x04, 0x17
        /*000a*/ 	.short	(.L_9 - .L_8)
.L_8:
        /*000c*/ 	.word	0x00000000
        /*0010*/ 	.short	0x0006
        /*0012*/ 	.short	0x0020
        /*0014*/ 	.byte	0x00, 0xf5, 0x21, 0x00


	//----- nvinfo : EIATTR_KPARAM_INFO
	.align		4
.L_9:
        /*0018*/ 	.byte	0x04, 0x17
        /*001a*/ 	.short	(.L_11 - .L_10)
.L_10:
        /*001c*/ 	.word	0x00000000
        /*0020*/ 	.short	0x0005
        /*0022*/ 	.short	0x001c
        /*0024*/ 	.byte	0x00, 0xf0, 0x11, 0x00


	//----- nvinfo : EIATTR_KPARAM_INFO
	.align		4
.L_11:
        /*0028*/ 	.byte	0x04, 0x17
        /*002a*/ 	.short	(.L_13 - .L_12)
.L_12:
        /*002c*/ 	.word	0x00000000
        /*0030*/ 	.short	0x0004
        /*0032*/ 	.short	0x0018
        /*0034*/ 	.byte	0x00, 0xf0, 0x11, 0x00


	//----- nvinfo : EIATTR_KPARAM_INFO
	.align		4
.L_13:
        /*0038*/ 	.byte	0x04, 0x17
        /*003a*/ 	.short	(.L_15 - .L_14)
.L_14:
        /*003c*/ 	.word	0x00000000
        /*0040*/ 	.short	0x0003
        /*0042*/ 	.short	0x0010
        /*0044*/ 	.byte	0x00, 0xf5, 0x21, 0x00


	//----- nvinfo : EIATTR_KPARAM_INFO
	.align		4
.L_15:
        /*0048*/ 	.byte	0x04, 0x17
        /*004a*/ 	.short	(.L_17 - .L_16)
.L_16:
        /*004c*/ 	.word	0x00000000
        /*0050*/ 	.short	0x0002
        /*0052*/ 	.short	0x000c
        /*0054*/ 	.byte	0x00, 0xf0, 0x11, 0x00


	//----- nvinfo : EIATTR_KPARAM_INFO
	.align		4
.L_17:
        /*0058*/ 	.byte	0x04, 0x17
        /*005a*/ 	.short	(.L_19 - .L_18)
.L_18:
        /*005c*/ 	.word	0x00000000
        /*0060*/ 	.short	0x0001
        /*0062*/ 	.short	0x0008
        /*0064*/ 	.byte	0x00, 0xf0, 0x11, 0x00


	//----- nvinfo : EIATTR_KPARAM_INFO
	.align		4
.L_19:
        /*0068*/ 	.byte	0x04, 0x17
        /*006a*/ 	.short	(.L_21 - .L_20)
.L_20:
        /*006c*/ 	.word	0x00000000
        /*0070*/ 	.short	0x0000
        /*0072*/ 	.short	0x0000
        /*0074*/ 	.byte	0x00, 0xf5, 0x21, 0x00


	//----- nvinfo : EIATTR_SPARSE_MMA_MASK
	.align		4
.L_21:
        /*0078*/ 	.byte	0x03, 0x50
        /*007a*/ 	.short	0x0000


	//----- nvinfo : EIATTR_MAXREG_COUNT
	.align		4
        /*007c*/ 	.byte	0x03, 0x1b
        /*007e*/ 	.short	0x00ff


	//----- nvinfo : EIATTR_MERCURY_ISA_VERSION
	.align		4
        /*0080*/ 	.byte	0x03, 0x5f
        /*0082*/ 	.short	0x0101


	//----- nvinfo : EIATTR_VRC_CTA_INIT_COUNT
	.align		4
        /*0084*/ 	.byte	0x02, 0x4a
	.zero		1
	.zero		1


	//----- nvinfo : EIATTR_EXIT_INSTR_OFFSETS
	.align		4
        /*0088*/ 	.byte	0x04, 0x1c
        /*008a*/ 	.short	(.L_23 - .L_22)


	//   ....[0]....
.L_22:
        /*008c*/ 	.word	0x000000f0


	//   ....[1]....
        /*0090*/ 	.word	0x00000570


	//----- nvinfo : EIATTR_CBANK_PARAM_SIZE
	.align		4
.L_23:
        /*0094*/ 	.byte	0x03, 0x19
        /*0096*/ 	.short	0x0028


	//----- nvinfo : EIATTR_PARAM_CBANK
	.align		4
        /*0098*/ 	.byte	0x04, 0x0a
        /*009a*/ 	.short	(.L_25 - .L_24)
	.align		4
.L_24:
        /*009c*/ 	.word	index@(.nv.constant0._Z15kernelKroneckerP6float2iiS0_iiS0_)
        /*00a0*/ 	.short	0x0380
        /*00a2*/ 	.short	0x0028


	//----- nvinfo : EIATTR_SW_WAR
	.align		4
.L_25:
        /*00a4*/ 	.byte	0x04, 0x36
        /*00a6*/ 	.short	(.L_27 - .L_26)
.L_26:
        /*00a8*/ 	.word	0x00000008
.L_27:


//--------------------- .nv.callgraph             --------------------------
	.section	.nv.callgraph,"",@"SHT_CUDA_CALLGRAPH"
	.align	4
	.sectionentsize	8
	.align		4
        /*0000*/ 	.word	0x00000000
	.align		4
        /*0004*/ 	.word	0xffffffff
	.align		4
        /*0008*/ 	.word	0x00000000
	.align		4
        /*000c*/ 	.word	0xfffffffe
	.align		4
        /*0010*/ 	.word	0x00000000
	.align		4
        /*0014*/ 	.word	0xfffffffd
	.align		4
        /*0018*/ 	.word	0x00000000
	.align		4
        /*001c*/ 	.word	0xfffffffc


//--------------------- .text._Z15kernelKroneckerP6float2iiS0_iiS0_ --------------------------
	.section	.text._Z15kernelKroneckerP6float2iiS0_iiS0_,"ax",@progbits
	.align	128
        .global         _Z15kernelKroneckerP6float2iiS0_iiS0_
        .type           _Z15kernelKroneckerP6float2iiS0_iiS0_,@function
        .size           _Z15kernelKroneckerP6float2iiS0_iiS0_,(.L_x_1 - _Z15kernelKroneckerP6float2iiS0_iiS0_)
        .other          _Z15kernelKroneckerP6float2iiS0_iiS0_,@"STO_CUDA_ENTRY STV_DEFAULT"
_Z15kernelKroneckerP6float2iiS0_iiS0_:
.text._Z15kernelKroneckerP6float2iiS0_iiS0_:
[----:B------:R-:W-:Y:S01]  /*0000*/  LDC R1, c[0x0][0x37c] ;  /* 0x0000df00ff017b82 */ /* 0x000fe20000000800 */
[----:B------:R-:W0:Y:S07]  /*0010*/  S2R R0, SR_TID.Y ;  /* 0x0000000000007919 */ /* 0x000e2e0000002200 */
[----:B------:R-:W1:Y:S01]  /*0020*/  LDC R4, c[0x0][0x360] ;  /* 0x0000d800ff047b82 */ /* 0x000e620000000800 */
[----:B------:R-:W2:Y:S01]  /*0030*/  LDCU.64 UR6, c[0x0][0x388] ;  /* 0x00007100ff0677ac */ /* 0x000ea20008000a00 */
[----:B------:R-:W1:Y:S06]  /*0040*/  S2R R5, SR_TID.X ;  /* 0x0000000000057919 */ /* 0x000e6c0000002100 */
[----:B------:R-:W0:Y:S08]  /*0050*/  S2UR UR5, SR_CTAID.Y ;  /* 0x00000000000579c3 */ /* 0x000e300000002600 */
[----:B------:R-:W0:Y:S08]  /*0060*/  LDC R7, c[0x0][0x364] ;  /* 0x0000d900ff077b82 */ /* 0x000e300000000800 */
[----:B------:R-:W2:Y:S08]  /*0070*/  LDC.64 R2, c[0x0][0x398] ;  /* 0x0000e600ff027b82 */ /* 0x000eb00000000a00 */
[----:B------:R-:W1:Y:S01]  /*0080*/  S2UR UR4, SR_CTAID.X ;  /* 0x00000000000479c3 */ /* 0x000e620000002500 */
[----:B0-----:R-:W-:-:S02]  /*0090*/  IMAD R0, R7, UR5, R0 ;  /* 0x0000000507007c24 */ /* 0x001fc4000f8e0200 */
[----:B--2---:R-:W-:-:S05]  /*00a0*/  IMAD R7, R3, UR7, RZ ;  /* 0x0000000703077c24 */ /* 0x004fca000f8e02ff */
[----:B------:R-:W-:Y:S01]  /*00b0*/  ISETP.GE.AND P0, PT, R0, R7, PT ;  /* 0x000000070000720c */ /* 0x000fe20003f06270 */
[----:B-1----:R-:W-:Y:S02]  /*00c0*/  IMAD R5, R4, UR4, R5 ;  /* 0x0000000404057c24 */ /* 0x002fe4000f8e0205 */
[----:B------:R-:W-:-:S05]  /*00d0*/  IMAD R4, R2, UR6, RZ ;  /* 0x0000000602047c24 */ /* 0x000fca000f8e02ff */
[----:B------:R-:W-:-:S13]  /*00e0*/  ISETP.GE.OR P0, PT, R5, R4, P0 ;  /* 0x000000040500720c */ /* 0x000fda0000706670 */
[----:B------:R-:W-:Y:S05]  /*00f0*/  @P0 EXIT ;  /* 0x000000000000094d */ /* 0x000fea0003800000 */
[----:B------:R-:W-:Y:S01]  /*0100*/  IABS R4, R2 ;  /* 0x0000000200047213 */ /* 0x000fe20000000000 */
[----:B------:R-:W0:Y:S01]  /*0110*/  LDCU.64 UR4, c[0x0][0x358] ;  /* 0x00006b00ff0477ac */ /* 0x000e220008000a00 */
[----:B------:R-:W-:Y:S02]  /*0120*/  IABS R6, R3 ;  /* 0x0000000300067213 */ /* 0x000fe40000000000 */
[----:B------:R-:W1:Y:S01]  /*0130*/  I2F.RP R12, R4 ;  /* 0x00000004000c7306 */ /* 0x000e620000209400 */
[----:B------:R-:W-:-:S07]  /*0140*/  IABS R14, R0 ;  /* 0x00000000000e7213 */ /* 0x000fce0000000000 */
[----:B------:R-:W2:Y:S08]  /*0150*/  I2F.RP R13, R6 ;  /* 0x00000006000d7306 */ /* 0x000eb00000209400 */
[----:B-1----:R-:W1:Y:S08]  /*0160*/  MUFU.RCP R12, R12 ;  /* 0x0000000c000c7308 */ /* 0x002e700000001000 */
[----:B--2---:R-:W2:Y:S01]  /*0170*/  MUFU.RCP R13, R13 ;  /* 0x0000000d000d7308 */ /* 0x004ea20000001000 */
[----:B-1----:R-:W-:-:S02]  /*0180*/  IADD3 R8, PT, PT, R12, 0xffffffe, RZ ;  /* 0x0ffffffe0c087810 */ /* 0x002fc40007ffe0ff */
[----:B------:R-:W-:-:S05]  /*0190*/  IABS R12, R5 ;  /* 0x00000005000c7213 */ /* 0x000fca0000000000 */
[----:B------:R1:W3:Y:S01]  /*01a0*/  F2I.FTZ.U32.TRUNC.NTZ R9, R8 ;  /* 0x0000000800097305 */ /* 0x0002e2000021f000 */
[----:B--2---:R-:W-:-:S07]  /*01b0*/  VIADD R10, R13, 0xffffffe ;  /* 0x0ffffffe0d0a7836 */ /* 0x004fce0000000000 */
[----:B------:R2:W4:Y:S01]  /*01c0*/  F2I.FTZ.U32.TRUNC.NTZ R11, R10 ;  /* 0x0000000a000b7305 */ /* 0x000522000021f000 */
[----:B-1----:R-:W-:Y:S01]  /*01d0*/  HFMA2 R8, -RZ, RZ, 0, 0 ;  /* 0x00000000ff087431 */ /* 0x002fe200000001ff */
[----:B---3--:R-:W-:Y:S01]  /*01e0*/  IADD3 R15, PT, PT, RZ, -R9, RZ ;  /* 0x80000009ff0f7210 */ /* 0x008fe20007ffe0ff */
[----:B--2---:R-:W-:-:S04]  /*01f0*/  IMAD.MOV.U32 R10, RZ, RZ, RZ ;  /* 0x000000ffff0a7224 */ /* 0x004fc800078e00ff */
[----:B------:R-:W-:Y:S02]  /*0200*/  IMAD R15, R15, R4, RZ ;  /* 0x000000040f0f7224 */ /* 0x000fe400078e02ff */
[----:B----4-:R-:W-:Y:S02]  /*0210*/  IMAD.MOV R17, RZ, RZ, -R11 ;  /* 0x000000ffff117224 */ /* 0x010fe400078e0a0b */
[----:B------:R-:W-:Y:S01]  /*0220*/  IMAD.HI.U32 R8, R9, R15, R8 ;  /* 0x0000000f09087227 */ /* 0x000fe200078e0008 */
[----:B------:R-:W-:-:S03]  /*0230*/  MOV R9, R12 ;  /* 0x0000000c00097202 */ /* 0x000fc60000000f00 */
[----:B------:R-:W-:-:S04]  /*0240*/  IMAD R13, R17, R6, RZ ;  /* 0x00000006110d7224 */ /* 0x000fc800078e02ff */
[----:B------:R-:W-:-:S04]  /*0250*/  IMAD.HI.U32 R11, R11, R13, R10 ;  /* 0x0000000d0b0b7227 */ /* 0x000fc800078e000a */
[----:B------:R-:W-:Y:S02]  /*0260*/  IMAD.MOV.U32 R13, RZ, RZ, R14 ;  /* 0x000000ffff0d7224 */ /* 0x000fe400078e000e */
[----:B------:R-:W-:-:S04]  /*0270*/  IMAD.HI.U32 R10, R8, R9, RZ ;  /* 0x00000009080a7227 */ /* 0x000fc800078e00ff */
[----:B------:R-:W-:Y:S01]  /*0280*/  IMAD.HI.U32 R11, R11, R13, RZ ;  /* 0x0000000d0b0b7227 */ /* 0x000fe200078e00ff */
[----:B------:R-:W-:-:S04]  /*0290*/  IADD3 R8, PT, PT, -R10, RZ, RZ ;  /* 0x000000ff0a087210 */ /* 0x000fc80007ffe1ff */
[----:B------:R-:W-:Y:S01]  /*02a0*/  IADD3 R12, PT, PT, -R11, RZ, RZ ;  /* 0x000000ff0b0c7210 */ /* 0x000fe20007ffe1ff */
[----:B------:R-:W-:-:S04]  /*02b0*/  IMAD R9, R4, R8, R9 ;  /* 0x0000000804097224 */ /* 0x000fc800078e0209 */
[----:B------:R-:W-:Y:S01]  /*02c0*/  IMAD R13, R6, R12, R13 ;  /* 0x0000000c060d7224 */ /* 0x000fe200078e020d */
[----:B------:R-:W-:-:S04]  /*02d0*/  ISETP.GT.U32.AND P4, PT, R4, R9, PT ;  /* 0x000000090400720c */ /* 0x000fc80003f84070 */
[----:B------:R-:W-:-:S09]  /*02e0*/  ISETP.GT.U32.AND P5, PT, R6, R13, PT ;  /* 0x0000000d0600720c */ /* 0x000fd20003fa4070 */
[----:B------:R-:W-:Y:S01]  /*02f0*/  @!P4 IMAD.IADD R9, R9, 0x1, -R4 ;  /* 0x000000010909c824 */ /* 0x000fe200078e0a04 */
[----:B------:R-:W-:Y:S02]  /*0300*/  @!P4 IADD3 R10, PT, PT, R10, 0x1, RZ ;  /* 0x000000010a0ac810 */ /* 0x000fe40007ffe0ff */
[----:B------:R-:W-:Y:S01]  /*0310*/  ISETP.NE.AND P4, PT, R2, RZ, PT ;  /* 0x000000ff0200720c */ /* 0x000fe20003f85270 */
[----:B------:R-:W-:Y:S01]  /*0320*/  @!P5 VIADD R11, R11, 0x1 ;  /* 0x000000010b0bd836 */ /* 0x000fe20000000000 */
[----:B------:R-:W-:Y:S02]  /*0330*/  @!P5 IADD3 R13, PT, PT, R13, -R6, RZ ;  /* 0x800000060d0dd210 */ /* 0x000fe40007ffe0ff */
[----:B------:R-:W-:Y:S02]  /*0340*/  ISETP.GE.U32.AND P0, PT, R9, R4, PT ;  /* 0x000000040900720c */ /* 0x000fe40003f06070 */
[----:B------:R-:W-:Y:S01]  /*0350*/  ISETP.GE.U32.AND P1, PT, R13, R6, PT ;  /* 0x000000060d00720c */ /* 0x000fe20003f26070 */
[----:B------:R-:W1:Y:S01]  /*0360*/  LDC.64 R8, c[0x0][0x380] ;  /* 0x0000e000ff087b82 */ /* 0x000e620000000a00 */
[----:B------:R-:W-:-:S02]  /*0370*/  LOP3.LUT R4, R5, R2, RZ, 0x3c, !PT ;  /* 0x0000000205047212 */ /* 0x000fc400078e3cff */
[----:B------:R-:W-:Y:S02]  /*0380*/  LOP3.LUT R6, R0, R3, RZ, 0x3c, !PT ;  /* 0x0000000300067212 */ /* 0x000fe400078e3cff */
[----:B------:R-:W-:Y:S02]  /*0390*/  ISETP.GE.AND P2, PT, R4, RZ, PT ;  /* 0x000000ff0400720c */ /* 0x000fe40003f46270 */
[----:B------:R-:W-:Y:S02]  /*03a0*/  ISETP.GE.AND P3, PT, R6, RZ, PT ;  /* 0x000000ff0600720c */ /* 0x000fe40003f66270 */
[----:B------:R-:W-:Y:S02]  /*03b0*/  ISETP.NE.AND P5, PT, R3, RZ, PT ;  /* 0x000000ff0300720c */ /* 0x000fe40003fa5270 */
[----:B------:R-:W-:Y:S02]  /*03c0*/  @P0 IADD3 R10, PT, PT, R10, 0x1, RZ ;  /* 0x000000010a0a0810 */ /* 0x000fe40007ffe0ff */
[----:B------:R-:W-:-:S03]  /*03d0*/  @P1 IADD3 R11, PT, PT, R11, 0x1, RZ ;  /* 0x000000010b0b1810 */ /* 0x000fc60007ffe0ff */
[----:B------:R-:W-:Y:S01]  /*03e0*/  IMAD.MOV.U32 R13, RZ, RZ, R10 ;  /* 0x000000ffff0d7224 */ /* 0x000fe200078e000a */
[----:B------:R-:W-:Y:S02]  /*03f0*/  MOV R4, R11 ;  /* 0x0000000b00047202 */ /* 0x000fe40000000f00 */
[----:B------:R-:W2:Y:S02]  /*0400*/  LDC.64 R10, c[0x0][0x390] ;  /* 0x0000e400ff0a7b82 */ /* 0x000ea40000000a00 */
[----:B------:R-:W-:Y:S01]  /*0410*/  @!P2 IADD3 R13, PT, PT, -R13, RZ, RZ ;  /* 0x000000ff0d0da210 */ /* 0x000fe20007ffe1ff */
[----:B------:R-:W-:Y:S01]  /*0420*/  @!P3 IMAD.MOV R4, RZ, RZ, -R4 ;  /* 0x000000ffff04b224 */ /* 0x000fe200078e0a04 */
[----:B------:R-:W-:Y:S02]  /*0430*/  @!P4 LOP3.LUT R13, RZ, R2, RZ, 0x33, !PT ;  /* 0x00000002ff0dc212 */ /* 0x000fe400078e33ff */
[----:B------:R-:W-:Y:S02]  /*0440*/  @!P5 LOP3.LUT R4, RZ, R3, RZ, 0x33, !PT ;  /* 0x00000003ff04d212 */ /* 0x000fe400078e33ff */
[----:B------:R-:W-:-:S02]  /*0450*/  IADD3 R6, PT, PT, -R13, RZ, RZ ;  /* 0x000000ff0d067210 */ /* 0x000fc40007ffe1ff */
[----:B------:R-:W-:Y:S01]  /*0460*/  IADD3 R12, PT, PT, -R4, RZ, RZ ;  /* 0x000000ff040c7210 */ /* 0x000fe20007ffe1ff */
[----:B------:R-:W-:Y:S02]  /*0470*/  IMAD R13, R13, UR7, R4 ;  /* 0x000000070d0d7c24 */ /* 0x000fe4000f8e0204 */
[----:B------:R-:W-:Y:S02]  /*0480*/  IMAD R2, R2, R6, R5 ;  /* 0x0000000602027224 */ /* 0x000fe400078e0205 */
[----:B------:R-:W-:Y:S02]  /*0490*/  IMAD R6, R3, R12, R0 ;  /* 0x0000000c03067224 */ /* 0x000fe400078e0200 */
[----:B-1----:R-:W-:-:S04]  /*04a0*/  IMAD.WIDE R8, R13, 0x8, R8 ;  /* 0x000000080d087825 */ /* 0x002fc800078e0208 */
[----:B------:R-:W-:Y:S02]  /*04b0*/  IMAD R3, R2, R3, R6 ;  /* 0x0000000302037224 */ /* 0x000fe400078e0206 */
[----:B0-----:R-:W3:Y:S02]  /*04c0*/  LDG.E.64 R8, desc[UR4][R8.64] ;  /* 0x0000000408087981 */ /* 0x001ee4000c1e1b00 */
[----:B--2---:R-:W-:Y:S02]  /*04d0*/  IMAD.WIDE R10, R3, 0x8, R10 ;  /* 0x00000008030a7825 */ /* 0x004fe400078e020a */
[----:B------:R-:W0:Y:S04]  /*04e0*/  LDC.64 R2, c[0x0][0x3a0] ;  /* 0x0000e800ff027b82 */ /* 0x000e280000000a00 */
[----:B------:R-:W3:Y:S01]  /*04f0*/  LDG.E.64 R10, desc[UR4][R10.64] ;  /* 0x000000040a0a7981 */ /* 0x000ee2000c1e1b00 */
[----:B------:R-:W-:-:S04]  /*0500*/  IMAD R7, R5, R7, R0 ;  /* 0x0000000705077224 */ /* 0x000fc800078e0200 */
[----:B0-----:R-:W-:-:S04]  /*0510*/  IMAD.WIDE R2, R7, 0x8, R2 ;  /* 0x0000000807027825 */ /* 0x001fc800078e0202 */
[-C--:B---3--:R-:W-:Y:S01]  /*0520*/  FMUL R5, R9, R11.reuse ;  /* 0x0000000b09057220 */ /* 0x088fe20000400000 */
[----:B------:R-:W-:-:S03]  /*0530*/  FMUL R0, R8, R11 ;  /* 0x0000000b08007220 */ /* 0x000fc60000400000 */
[-C--:B------:R-:W-:Y:S01]  /*0540*/  FFMA R4, R8, R10.reuse, -R5 ;  /* 0x0000000a08047223 */ /* 0x080fe20000000805 */
[----:B------:R-:W-:-:S05]  /*0550*/  FFMA R5, R9, R10, R0 ;  /* 0x0000000a09057223 */ /* 0x000fca0000000000 */
[----:B------:R-:W-:Y:S01]  /*0560*/  STG.E.64 desc[UR4][R2.64], R4 ;  /* 0x0000000402007986 */ /* 0x000fe2000c101b04 */
[----:B------:R-:W-:Y:S05]  /*0570*/  EXIT ;  /* 0x000000000000794d */ /* 0x000fea0003800000 */
.L_x_0:
[----:B------:R-:W-:-:S00]  /*0580*/  BRA `(.L_x_0) ;  /* 0xfffffffc00fc7947 */ /* 0x000fc0000383ffff */
[----:B------:R-:W-:-:S00]  /*0590*/  NOP ;  /* 0x0000000000007918 */ /* 0x000fc00000000000 */
        /* <DEDUP_REMOVED lines=14> */
.L_x_1:


//--------------------- .nv.shared.reserved.0     --------------------------
	.section	.nv.shared.reserved.0,"aw",@nobits
	.weak		__nv_reservedSMEM_offset_0_alias
	.size		__nv_reservedSMEM_offset_0_alias, 0, 64
	.other		__nv_reservedSMEM_offset_0_alias,@"STO_CUDA_RESERVED_SHARED STV_DEFAULT"
__nv_reservedSMEM_offset_0_alias:
	.zero		0
	.zero		64


//--------------------- .nv.constant0._Z15kernelKroneckerP6float2iiS0_iiS0_ --------------------------
	.section	.nv.constant0._Z15kernelKroneckerP6float2iiS0_iiS0_,"a",@progbits
	.sectionflags	@""
	.align	4
.nv.constant0._Z15kernelKroneckerP6float2iiS0_iiS0_:
	.zero		936


//--------------------- SYMBOLS --------------------------

	.type		.nv.reservedSmem.offset0,@object
	.size		.nv.reservedSmem.offset0,0x4
